//
// Generated by NVIDIA NVVM Compiler
//
// Compiler Build ID: CL-36424714
// Cuda compilation tools, release 13.0, V13.0.88
// Based on NVVM 20.0.0
//

.version 9.0
.target sm_100
.address_size 64

	// .globl	_Z3addPfS_
.extern .func  (.param .b32 func_retval0) vprintf
(
	.param .b64 vprintf_param_0,
	.param .b64 vprintf_param_1
)
;
.global .align 1 .b8 $str[10] = {37, 105, 32, 45, 62, 32, 37, 102, 10};

.visible .entry _Z3addPfS_(
	.param .u64 .ptr .align 1 _Z3addPfS__param_0,
	.param .u64 .ptr .align 1 _Z3addPfS__param_1
)
{
	.local .align 16 .b8 	__local_depot0[16];
	.reg .b64 	%SP;
	.reg .b64 	%SPL;
	.reg .b32 	%r<4>;
	.reg .b32 	%f<3>;
	.reg .b64 	%rd<12>;
	.reg .b64 	%fd<2>;

	mov.u64 	%SPL, __local_depot0;
	cvta.local.u64 	%SP, %SPL;
	ld.param.u64 	%rd1, [_Z3addPfS__param_0];
	ld.param.u64 	%rd2, [_Z3addPfS__param_1];
	cvta.to.global.u64 	%rd3, %rd1;
	cvta.to.global.u64 	%rd4, %rd2;
	add.u64 	%rd5, %SP, 0;
	add.u64 	%rd6, %SPL, 0;
	mov.u32 	%r1, %tid.x;
	mul.wide.u32 	%rd7, %r1, 4;
	add.s64 	%rd8, %rd4, %rd7;
	ld.global.f32 	%f1, [%rd8];
	add.f32 	%f2, %f1, %f1;
	add.s64 	%rd9, %rd3, %rd7;
	st.global.f32 	[%rd9], %f2;
	cvt.f64.f32 	%fd1, %f2;
	st.local.u32 	[%rd6], %r1;
	st.local.f64 	[%rd6+8], %fd1;
	mov.u64 	%rd10, $str;
	cvta.global.u64 	%rd11, %rd10;
	{ // callseq 0, 0
	.param .b64 param0;
	st.param.b64 	[param0], %rd11;
	.param .b64 param1;
	st.param.b64 	[param1], %rd5;
	.param .b32 retval0;
	call.uni (retval0), 
	vprintf, 
	(
	param0, 
	param1
	);
	ld.param.b32 	%r2, [retval0];
	} // callseq 0
	ret;

}
	// .globl	_Z6squarePfS_
.visible .entry _Z6squarePfS_(
	.param .u64 .ptr .align 1 _Z6squarePfS__param_0,
	.param .u64 .ptr .align 1 _Z6squarePfS__param_1
)
{
	.local .align 16 .b8 	__local_depot1[16];
	.reg .b64 	%SP;
	.reg .b64 	%SPL;
	.reg .b32 	%r<4>;
	.reg .b32 	%f<3>;
	.reg .b64 	%rd<12>;
	.reg .b64 	%fd<2>;

	mov.u64 	%SPL, __local_depot1;
	cvta.local.u64 	%SP, %SPL;
	ld.param.u64 	%rd1, [_Z6squarePfS__param_0];
	ld.param.u64 	%rd2, [_Z6squarePfS__param_1];
	cvta.to.global.u64 	%rd3, %rd1;
	cvta.to.global.u64 	%rd4, %rd2;
	add.u64 	%rd5, %SP, 0;
	add.u64 	%rd6, %SPL, 0;
	mov.u32 	%r1, %tid.x;
	mul.wide.u32 	%rd7, %r1, 4;
	add.s64 	%rd8, %rd4, %rd7;
	ld.global.f32 	%f1, [%rd8];
	mul.f32 	%f2, %f1, %f1;
	add.s64 	%rd9, %rd3, %rd7;
	st.global.f32 	[%rd9], %f2;
	cvt.f64.f32 	%fd1, %f2;
	st.local.u32 	[%rd6], %r1;
	st.local.f64 	[%rd6+8], %fd1;
	mov.u64 	%rd10, $str;
	cvta.global.u64 	%rd11, %rd10;
	{ // callseq 1, 0
	.param .b64 param0;
	st.param.b64 	[param0], %rd11;
	.param .b64 param1;
	st.param.b64 	[param1], %rd5;
	.param .b32 retval0;
	call.uni (retval0), 
	vprintf, 
	(
	param0, 
	param1
	);
	ld.param.b32 	%r2, [retval0];
	} // callseq 1
	ret;

}


// ===== COMPILED SASS (sm_100) =====

	.target	sm_100

	.elftype	@"ET_EXEC"


//--------------------- .note.nv.tkinfo           --------------------------
	.section	.note.nv.tkinfo,"",@"SHT_NOTE"
	.sectionflags	@"SHF_NOTE_NV_TKINFO"
	.tkinfo
        /*0018*/ 	.word	0x00000002
        /*0030*/ 	.string	""
        /*0030*/ 	.string	"ptxas"
        /*0030*/ 	.string	"Cuda compilation tools, release 13.0, V13.0.88"
        /*0030*/ 	.string	"Build cuda_13.0.r13.0/compiler.36424714_0"
        /*0030*/ 	.string	"-arch sm_100 -m 64 "



//--------------------- .note.nv.cuinfo           --------------------------
	.section	.note.nv.cuinfo,"",@"SHT_NOTE"
	.sectionflags	@"SHF_NOTE_NV_CUINFO"
        /*0018*/ 	.short	0x0002
        /*001a*/ 	.short	0x0064
        /*001c*/ 	.short	0x0082
	.zero		2


//--------------------- .nv.info                  --------------------------
	.section	.nv.info,"",@"SHT_CUDA_INFO"
	.align	4


	//----- nvinfo : EIATTR_REGCOUNT
	.align		4
        /*0000*/ 	.byte	0x04, 0x2f
        /*0002*/ 	.short	(.L_2 - .L_1)
	.align		4
.L_1:
        /*0004*/ 	.word	index@(_Z3addPfS_)
        /*0008*/ 	.word	0x00000018


	//----- nvinfo : EIATTR_FRAME_SIZE
	.align		4
.L_2:
        /*000c*/ 	.byte	0x04, 0x11
        /*000e*/ 	.short	(.L_4 - .L_3)
	.align		4
.L_3:
        /*0010*/ 	.word	index@(_Z3addPfS_)
        /*0014*/ 	.word	0x00000010


	//----- nvinfo : EIATTR_REGCOUNT
	.align		4
.L_4:
        /*0018*/ 	.byte	0x04, 0x2f
        /*001a*/ 	.short	(.L_6 - .L_5)
	.align		4
.L_5:
        /*001c*/ 	.word	index@(_Z6squarePfS_)
        /*0020*/ 	.word	0x00000018


	//----- nvinfo : EIATTR_FRAME_SIZE
	.align		4
.L_6:
        /*0024*/ 	.byte	0x04, 0x11
        /*0026*/ 	.short	(.L_8 - .L_7)
	.align		4
.L_7:
        /*0028*/ 	.word	index@(_Z6squarePfS_)
        /*002c*/ 	.word	0x00000010


	//----- nvinfo : EIATTR_MIN_STACK_SIZE
	.align		4
.L_8:
        /*0030*/ 	.byte	0x04, 0x12
        /*0032*/ 	.short	(.L_10 - .L_9)
	.align		4
.L_9:
        /*0034*/ 	.word	index@(_Z6squarePfS_)
        /*0038*/ 	.word	0x00000010


	//----- nvinfo : EIATTR_MIN_STACK_SIZE
	.align		4
.L_10:
        /*003c*/ 	.byte	0x04, 0x12
        /*003e*/ 	.short	(.L_12 - .L_11)
	.align		4
.L_11:
        /*0040*/ 	.word	index@(_Z3addPfS_)
        /*0044*/ 	.word	0x00000010
.L_12:


//--------------------- .nv.compat                --------------------------
	.section	.nv.compat,"",@"SHT_CUDA_COMPAT_INFO"
	.align	4
        /*0000*/ 	.byte	0x02, 0x09, 0x00, 0x00, 0x02, 0x02, 0x01, 0x00, 0x02, 0x05, 0x05, 0x00, 0x03, 0x07, 0x01, 0x01
        /*0010*/ 	.byte	0x02, 0x03, 0x00, 0x00, 0x02, 0x06, 0x01, 0x00, 0x04, 0x0b, 0x08, 0x00, 0x09, 0x00, 0x00, 0x00
        /*0020*/ 	.byte	0x00, 0x00, 0x00, 0x00


//--------------------- .nv.info._Z6squarePfS_    --------------------------
	.section	.nv.info._Z6squarePfS_,"",@"SHT_CUDA_INFO"
	.sectionflags	@""
	.align	4


	//----- nvinfo : EIATTR_CUDA_API_VERSION
	.align		4
        /*0000*/ 	.byte	0x04, 0x37
        /*0002*/ 	.short	(.L_14 - .L_13)
.L_13:
        /*0004*/ 	.word	0x00000082


	//----- nvinfo : EIATTR_KPARAM_INFO
	.align		4
.L_14:
        /*0008*/ 	.byte	0x04, 0x17
        /*000a*/ 	.short	(.L_16 - .L_15)
.L_15:
        /*000c*/ 	.word	0x00000000
        /*0010*/ 	.short	0x0001
        /*0012*/ 	.short	0x0008
        /*0014*/ 	.byte	0x00, 0xf5, 0x21, 0x00


	//----- nvinfo : EIATTR_KPARAM_INFO
	.align		4
.L_16:
        /*0018*/ 	.byte	0x04, 0x17
        /*001a*/ 	.short	(.L_18 - .L_17)
.L_17:
        /*001c*/ 	.word	0x00000000
        /*0020*/ 	.short	0x0000
        /*0022*/ 	.short	0x0000
        /*0024*/ 	.byte	0x00, 0xf5, 0x21, 0x00


	//----- nvinfo : EIATTR_SPARSE_MMA_MASK
	.align		4
.L_18:
        /*0028*/ 	.byte	0x03, 0x50
        /*002a*/ 	.short	0x0000


	//----- nvinfo : EIATTR_MAXREG_COUNT
	.align		4
        /*002c*/ 	.byte	0x03, 0x1b
        /*002e*/ 	.short	0x00ff


	//----- nvinfo : EIATTR_EXTERNS
	.align		4
        /*0030*/ 	.byte	0x04, 0x0f
        /*0032*/ 	.short	(.L_20 - .L_19)


	//   ....[0]....
	.align		4
.L_19:
        /*0034*/ 	.word	index@(vprintf)


	//----- nvinfo : EIATTR_MERCURY_ISA_VERSION
	.align		4
.L_20:
        /*0038*/ 	.byte	0x03, 0x5f
        /*003a*/ 	.short	0x0101


	//----- nvinfo : EIATTR_VRC_CTA_INIT_COUNT
	.align		4
        /*003c*/ 	.byte	0x02, 0x4a
	.zero		1
	.zero		1


	//----- nvinfo : EIATTR_SYSCALL_OFFSETS
	.align		4
        /*0040*/ 	.byte	0x04, 0x46
        /*0042*/ 	.short	(.L_22 - .L_21)


	//   ....[0]....
.L_21:
        /*0044*/ 	.word	0x00000180


	//----- nvinfo : EIATTR_EXIT_INSTR_OFFSETS
	.align		4
.L_22:
        /*0048*/ 	.byte	0x04, 0x1c
        /*004a*/ 	.short	(.L_24 - .L_23)


	//   ....[0]....
.L_23:
        /*004c*/ 	.word	0x00000190


	//----- nvinfo : EIATTR_CBANK_PARAM_SIZE
	.align		4
.L_24:
        /*0050*/ 	.byte	0x03, 0x19
        /*0052*/ 	.short	0x0010


	//----- nvinfo : EIATTR_PARAM_CBANK
	.align		4
        /*0054*/ 	.byte	0x04, 0x0a
        /*0056*/ 	.short	(.L_26 - .L_25)
	.align		4
.L_25:
        /*0058*/ 	.word	index@(.nv.constant0._Z6squarePfS_)
        /*005c*/ 	.short	0x0380
        /*005e*/ 	.short	0x0010


	//----- nvinfo : EIATTR_SW_WAR
	.align		4
.L_26:
        /*0060*/ 	.byte	0x04, 0x36
        /*0062*/ 	.short	(.L_28 - .L_27)
.L_27:
        /*0064*/ 	.word	0x00000008
.L_28:


//--------------------- .nv.info._Z3addPfS_       --------------------------
	.section	.nv.info._Z3addPfS_,"",@"SHT_CUDA_INFO"
	.sectionflags	@""
	.align	4


	//----- nvinfo : EIATTR_CUDA_API_VERSION
	.align		4
        /*0000*/ 	.byte	0x04, 0x37
        /*0002*/ 	.short	(.L_30 - .L_29)
.L_29:
        /*0004*/ 	.word	0x00000082


	//----- nvinfo : EIATTR_KPARAM_INFO
	.align		4
.L_30:
        /*0008*/ 	.byte	0x04, 0x17
        /*000a*/ 	.short	(.L_32 - .L_31)
.L_31:
        /*000c*/ 	.word	0x00000000
        /*0010*/ 	.short	0x0001
        /*0012*/ 	.short	0x0008
        /*0014*/ 	.byte	0x00, 0xf5, 0x21, 0x00


	//----- nvinfo : EIATTR_KPARAM_INFO
	.align		4
.L_32:
        /*0018*/ 	.byte	0x04, 0x17
        /*001a*/ 	.short	(.L_34 - .L_33)
.L_33:
        /*001c*/ 	.word	0x00000000
        /*0020*/ 	.short	0x0000
        /*0022*/ 	.short	0x0000
        /*0024*/ 	.byte	0x00, 0xf5, 0x21, 0x00


	//----- nvinfo : EIATTR_SPARSE_MMA_MASK
	.align		4
.L_34:
        /*0028*/ 	.byte	0x03, 0x50
        /*002a*/ 	.short	0x0000


	//----- nvinfo : EIATTR_MAXREG_COUNT
	.align		4
        /*002c*/ 	.byte	0x03, 0x1b
        /*002e*/ 	.short	0x00ff


	//----- nvinfo : EIATTR_EXTERNS
	.align		4
        /*0030*/ 	.byte	0x04, 0x0f
        /*0032*/ 	.short	(.L_36 - .L_35)


	//   ....[0]....
	.align		4
.L_35:
        /*0034*/ 	.word	index@(vprintf)


	//----- nvinfo : EIATTR_MERCURY_ISA_VERSION
	.align		4
.L_36:
        /*0038*/ 	.byte	0x03, 0x5f
        /*003a*/ 	.short	0x0101


	//----- nvinfo : EIATTR_VRC_CTA_INIT_COUNT
	.align		4
        /*003c*/ 	.byte	0x02, 0x4a
	.zero		1
	.zero		1


	//----- nvinfo : EIATTR_SYSCALL_OFFSETS
	.align		4
        /*0040*/ 	.byte	0x04, 0x46
        /*0042*/ 	.short	(.L_38 - .L_37)


	//   ....[0]....
.L_37:
        /*0044*/ 	.word	0x00000180


	//----- nvinfo : EIATTR_EXIT_INSTR_OFFSETS
	.align		4
.L_38:
        /*0048*/ 	.byte	0x04, 0x1c
        /*004a*/ 	.short	(.L_40 - .L_39)


	//   ....[0]....
.L_39:
        /*004c*/ 	.word	0x00000190


	//----- nvinfo : EIATTR_CBANK_PARAM_SIZE
	.align		4
.L_40:
        /*0050*/ 	.byte	0x03, 0x19
        /*0052*/ 	.short	0x0010


	//----- nvinfo : EIATTR_PARAM_CBANK
	.align		4
        /*0054*/ 	.byte	0x04, 0x0a
        /*0056*/ 	.short	(.L_42 - .L_41)
	.align		4
.L_41:
        /*0058*/ 	.word	index@(.nv.constant0._Z3addPfS_)
        /*005c*/ 	.short	0x0380
        /*005e*/ 	.short	0x0010


	//----- nvinfo : EIATTR_SW_WAR
	.align		4
.L_42:
        /*0060*/ 	.byte	0x04, 0x36
        /*0062*/ 	.short	(.L_44 - .L_43)
.L_43:
        /*0064*/ 	.word	0x00000008
.L_44:


//--------------------- .nv.callgraph             --------------------------
	.section	.nv.callgraph,"",@"SHT_CUDA_CALLGRAPH"
	.align	4
	.sectionentsize	8
	.align		4
        /*0000*/ 	.word	0x00000000
	.align		4
        /*0004*/ 	.word	0xffffffff
	.align		4
        /*0008*/ 	.word	index@(_Z6squarePfS_)
	.align		4
        /*000c*/ 	.word	index@(vprintf)
	.align		4
        /*0010*/ 	.word	index@(_Z3addPfS_)
	.align		4
        /*0014*/ 	.word	index@(vprintf)
	.align		4
        /*0018*/ 	.word	0x00000000
	.align		4
        /*001c*/ 	.word	0xfffffffe
	.align		4
        /*0020*/ 	.word	0x00000000
	.align		4
        /*0024*/ 	.word	0xfffffffd
	.align		4
        /*0028*/ 	.word	0x00000000
	.align		4
        /*002c*/ 	.word	0xfffffffc


//--------------------- .nv.constant4             --------------------------
	.section	.nv.constant4,"a",@progbits
	.align	8
	.align		8
.nv.constant4:
        /*0000*/ 	.dword	vprintf
	.align		8
        /*0008*/ 	.dword	$str


//--------------------- .text._Z6squarePfS_       --------------------------
	.section	.text._Z6squarePfS_,"ax",@progbits
	.align	128
        .global         _Z6squarePfS_
        .type           _Z6squarePfS_,@function
        .size           _Z6squarePfS_,(.L_x_4 - _Z6squarePfS_)
        .other          _Z6squarePfS_,@"STO_CUDA_ENTRY STV_DEFAULT"
_Z6squarePfS_:
.text._Z6squarePfS_:
[----:B------:R-:W0:Y:S01]  /*0000*/  LDC R1, c[0x0][0x37c] ;  /* 0x0000df00ff017b82 */ /* 0x000e220000000800 */
[----:B------:R-:W1:Y:S07]  /*0010*/  S2R R12, SR_TID.X ;  /* 0x00000000000c7919 */ /* 0x000e6e0000002100 */
[----:B------:R-:W1:Y:S01]  /*0020*/  LDC.64 R4, c[0x0][0x388] ;  /* 0x0000e200ff047b82 */ /* 0x000e620000000a00 */
[----:B------:R-:W2:Y:S01]  /*0030*/  LDCU.64 UR4, c[0x0][0x358] ;  /* 0x00006b00ff0477ac */ /* 0x000ea20008000a00 */
[----:B0-----:R-:W-:-:S06]  /*0040*/  VIADD R1, R1, 0xfffffff0 ;  /* 0xfffffff001017836 */ /* 0x001fcc0000000000 */
[----:B------:R-:W0:Y:S01]  /*0050*/  LDC.64 R2, c[0x0][0x380] ;  /* 0x0000e000ff027b82 */ /* 0x000e220000000a00 */
[----:B------:R-:W3:Y:S01]  /*0060*/  LDCU UR6, c[0x0][0x2f8] ;  /* 0x00005f00ff0677ac */ /* 0x000ee20008000800 */
[----:B------:R-:W4:Y:S01]  /*0070*/  LDCU.64 UR8, c[0x4][0x8] ;  /* 0x01000100ff0877ac */ /* 0x000f220008000a00 */
[----:B-1----:R-:W-:-:S06]  /*0080*/  IMAD.WIDE.U32 R4, R12, 0x4, R4 ;  /* 0x000000040c047825 */ /* 0x002fcc00078e0004 */
[----:B--2---:R4:W2:Y:S01]  /*0090*/  LDG.E R4, desc[UR4][R4.64] ;  /* 0x0000000404047981 */ /* 0x0048a2000c1e1900 */
[----:B------:R-:W-:Y:S01]  /*00a0*/  MOV R10, 0x0 ;  /* 0x00000000000a7802 */ /* 0x000fe20000000f00 */
[----:B0-----:R-:W-:Y:S01]  /*00b0*/  IMAD.WIDE.U32 R2, R12, 0x4, R2 ;  /* 0x000000040c027825 */ /* 0x001fe200078e0002 */
[----:B---3--:R-:W-:Y:S01]  /*00c0*/  IADD3 R6, P0, PT, R1, UR6, RZ ;  /* 0x0000000601067c10 */ /* 0x008fe2000ff1e0ff */
[----:B------:R0:W-:Y:S03]  /*00d0*/  STL [R1], R12 ;  /* 0x0000000c01007387 */ /* 0x0001e60000100800 */
[----:B------:R-:W1:Y:S01]  /*00e0*/  LDC.64 R10, c[0x4][R10] ;  /* 0x010000000a0a7b82 */ /* 0x000e620000000a00 */
[----:B----4-:R-:W-:Y:S01]  /*00f0*/  MOV R5, UR9 ;  /* 0x0000000900057c02 */ /* 0x010fe20008000f00 */
[----:B--2---:R-:W-:Y:S01]  /*0100*/  FMUL R0, R4, R4 ;  /* 0x0000000404007220 */ /* 0x004fe20000400000 */
[----:B------:R-:W-:-:S03]  /*0110*/  IMAD.U32 R4, RZ, RZ, UR8 ;  /* 0x00000008ff047e24 */ /* 0x000fc6000f8e00ff */
[----:B------:R-:W2:Y:S01]  /*0120*/  F2F.F64.F32 R8, R0 ;  /* 0x0000000000087310 */ /* 0x000ea20000201800 */
[----:B------:R0:W-:Y:S01]  /*0130*/  STG.E desc[UR4][R2.64], R0 ;  /* 0x0000000002007986 */ /* 0x0001e2000c101904 */
[----:B------:R-:W3:Y:S03]  /*0140*/  LDCU UR4, c[0x0][0x2fc] ;  /* 0x00005f80ff0477ac */ /* 0x000ee60008000800 */
[----:B--2---:R0:W-:Y:S01]  /*0150*/  STL.64 [R1+0x8], R8 ;  /* 0x0000080801007387 */ /* 0x0041e20000100a00 */
[----:B-1-3--:R-:W-:-:S07]  /*0160*/  IADD3.X R7, PT, PT, RZ, UR4, RZ, P0, !PT ;  /* 0x00000004ff077c10 */ /* 0x00afce00087fe4ff */
[----:B------:R-:W-:-:S07]  /*0170*/  LEPC R20, `(.L_x_0) ;  /* 0x000000001014794e */ /* 0x000fce0000000000 */
[----:B0-----:R-:W-:Y:S05]  /*0180*/  CALL.ABS.NOINC R10 ;  /* 0x000000000a007343 */ /* 0x001fea0003c00000 */
.L_x_0:
[----:B------:R-:W-:Y:S05]  /*0190*/  EXIT ;  /* 0x000000000000794d */ /* 0x000fea0003800000 */
.L_x_1:
[----:B------:R-:W-:-:S00]  /*01a0*/  BRA `(.L_x_1) ;  /* 0xfffffffc00fc7947 */ /* 0x000fc0000383ffff */
[----:B------:R-:W-:-:S00]  /*01b0*/  NOP ;  /* 0x0000000000007918 */ /* 0x000fc00000000000 */
        /* <DEDUP_REMOVED lines=12> */
.L_x_4:


//--------------------- .text._Z3addPfS_          --------------------------
	.section	.text._Z3addPfS_,"ax",@progbits
	.align	128
        .global         _Z3addPfS_
        .type           _Z3addPfS_,@function
        .size           _Z3addPfS_,(.L_x_5 - _Z3addPfS_)
        .other          _Z3addPfS_,@"STO_CUDA_ENTRY STV_DEFAULT"
_Z3addPfS_:
.text._Z3addPfS_:
        /* <DEDUP_REMOVED lines=16> */
[----:B--2---:R-:W-:Y:S01]  /*0100*/  FADD R0, R4, R4 ;  /* 0x0000000404007221 */ /* 0x004fe20000000000 */
        /* <DEDUP_REMOVED lines=8> */
.L_x_2:
[----:B------:R-:W-:Y:S05]  /*0190*/  EXIT ;  /* 0x000000000000794d */ /* 0x000fea0003800000 */
.L_x_3:
        /* <DEDUP_REMOVED lines=14> */
.L_x_5:


//--------------------- .nv.global.init           --------------------------
	.section	.nv.global.init,"aw",@progbits
.nv.global.init:
	.type		$str,@object
	.size		$str,(.L_0 - $str)
$str:
        /*0000*/ 	.byte	0x25, 0x69, 0x20, 0x2d, 0x3e, 0x20, 0x25, 0x66, 0x0a, 0x00
.L_0:


//--------------------- .nv.shared.reserved.0     --------------------------
	.section	.nv.shared.reserved.0,"aw",@nobits
	.weak		__nv_reservedSMEM_offset_0_alias
	.size		__nv_reservedSMEM_offset_0_alias, 0, 64
	.other		__nv_reservedSMEM_offset_0_alias,@"STO_CUDA_RESERVED_SHARED STV_DEFAULT"
__nv_reservedSMEM_offset_0_alias:
	.zero		0
	.zero		64


//--------------------- .nv.constant0._Z6squarePfS_ --------------------------
	.section	.nv.constant0._Z6squarePfS_,"a",@progbits
	.sectionflags	@""
	.align	4
.nv.constant0._Z6squarePfS_:
	.zero		912


//--------------------- .nv.constant0._Z3addPfS_  --------------------------
	.section	.nv.constant0._Z3addPfS_,"a",@progbits
	.sectionflags	@""
	.align	4
.nv.constant0._Z3addPfS_:
	.zero		912


//--------------------- SYMBOLS --------------------------

	.type		.nv.reservedSmem.offset0,@object
	.size		.nv.reservedSmem.offset0,0x4
	.type		vprintf,@function
